	.headerflags	@"EF_CUDA_TEXMODE_UNIFIED EF_CUDA_64BIT_ADDRESS EF_CUDA_ACCELERATORS EF_CUDA_SM90 EF_CUDA_VIRTUAL_SM(EF_CUDA_SM90)"
	.elftype	@"ET_EXEC"


//--------------------- .nv.info                  --------------------------
	.section	.nv.info,"",@"SHT_CUDA_INFO"
	.align	4


	//----- nvinfo : EIATTR_REGCOUNT
	.align		4
        /*0000*/ 	.byte	0x04, 0x2f
        /*0002*/ 	.short	(.L_1 - .L_0)
	.align		4
.L_0:
        /*0004*/ 	.word	index@(triton_poi_fused__unsafe_index_add_mul_sub_90)
        /*0008*/ 	.word	0x00000014


	//----- nvinfo : EIATTR_MIN_STACK_SIZE
	.align		4
.L_1:
        /*000c*/ 	.byte	0x04, 0x12
        /*000e*/ 	.short	(.L_3 - .L_2)
	.align		4
.L_2:
        /*0010*/ 	.word	index@(triton_poi_fused__unsafe_index_add_mul_sub_90)
        /*0014*/ 	.word	0x00000000


	//----- nvinfo : EIATTR_FRAME_SIZE
	.align		4
.L_3:
        /*0018*/ 	.byte	0x04, 0x11
        /*001a*/ 	.short	(.L_5 - .L_4)
	.align		4
.L_4:
        /*001c*/ 	.word	index@(triton_poi_fused__unsafe_index_add_mul_sub_90)
        /*0020*/ 	.word	0x00000000


	//----- nvinfo : EIATTR_MIN_STACK_SIZE
	.align		4
.L_5:
        /*0024*/ 	.byte	0x04, 0x12
        /*0026*/ 	.short	(.L_7 - .L_6)
	.align		4
.L_6:
        /*0028*/ 	.word	index@(triton_poi_fused__unsafe_index_add_mul_sub_90)
        /*002c*/ 	.word	0x00000000
.L_7:


//--------------------- .nv.info.triton_poi_fused__unsafe_index_add_mul_sub_90 --------------------------
	.section	.nv.info.triton_poi_fused__unsafe_index_add_mul_sub_90,"",@"SHT_CUDA_INFO"
	.sectionflags	@""
	.align	4


	//----- nvinfo : EIATTR_CUDA_API_VERSION
	.align		4
        /*0000*/ 	.byte	0x04, 0x37
        /*0002*/ 	.short	(.L_9 - .L_8)
.L_8:
        /*0004*/ 	.word	0x0000007c


	//----- nvinfo : EIATTR_KPARAM_INFO
	.align		4
.L_9:
        /*0008*/ 	.byte	0x04, 0x17
        /*000a*/ 	.short	(.L_11 - .L_10)
.L_10:
        /*000c*/ 	.word	0x00000000
        /*0010*/ 	.short	0x0006
        /*0012*/ 	.short	0x0030
        /*0014*/ 	.byte	0x00, 0xf0, 0x11, 0x00


	//----- nvinfo : EIATTR_KPARAM_INFO
	.align		4
.L_11:
        /*0018*/ 	.byte	0x04, 0x17
        /*001a*/ 	.short	(.L_13 - .L_12)
.L_12:
        /*001c*/ 	.word	0x00000000
        /*0020*/ 	.short	0x0005
        /*0022*/ 	.short	0x0028
        /*0024*/ 	.byte	0x00, 0xf4, 0x21, 0x00


	//----- nvinfo : EIATTR_KPARAM_INFO
	.align		4
.L_13:
        /*0028*/ 	.byte	0x04, 0x17
        /*002a*/ 	.short	(.L_15 - .L_14)
.L_14:
        /*002c*/ 	.word	0x00000000
        /*0030*/ 	.short	0x0004
        /*0032*/ 	.short	0x0020
        /*0034*/ 	.byte	0x00, 0xf4, 0x21, 0x00


	//----- nvinfo : EIATTR_KPARAM_INFO
	.align		4
.L_15:
        /*0038*/ 	.byte	0x04, 0x17
        /*003a*/ 	.short	(.L_17 - .L_16)
.L_16:
        /*003c*/ 	.word	0x00000000
        /*0040*/ 	.short	0x0003
        /*0042*/ 	.short	0x0018
        /*0044*/ 	.byte	0x00, 0xf4, 0x21, 0x00


	//----- nvinfo : EIATTR_KPARAM_INFO
	.align		4
.L_17:
        /*0048*/ 	.byte	0x04, 0x17
        /*004a*/ 	.short	(.L_19 - .L_18)
.L_18:
        /*004c*/ 	.word	0x00000000
        /*0050*/ 	.short	0x0002
        /*0052*/ 	.short	0x0010
        /*0054*/ 	.byte	0x00, 0xf4, 0x21, 0x00


	//----- nvinfo : EIATTR_KPARAM_INFO
	.align		4
.L_19:
        /*0058*/ 	.byte	0x04, 0x17
        /*005a*/ 	.short	(.L_21 - .L_20)
.L_20:
        /*005c*/ 	.word	0x00000000
        /*0060*/ 	.short	0x0001
        /*0062*/ 	.short	0x0008
        /*0064*/ 	.byte	0x00, 0xf4, 0x21, 0x00


	//----- nvinfo : EIATTR_KPARAM_INFO
	.align		4
.L_21:
        /*0068*/ 	.byte	0x04, 0x17
        /*006a*/ 	.short	(.L_23 - .L_22)
.L_22:
        /*006c*/ 	.word	0x00000000
        /*0070*/ 	.short	0x0000
        /*0072*/ 	.short	0x0000
        /*0074*/ 	.byte	0x00, 0xf4, 0x21, 0x00


	//----- nvinfo : EIATTR_SPARSE_MMA_MASK
	.align		4
.L_23:
        /*0078*/ 	.byte	0x03, 0x50
        /*007a*/ 	.short	0x0000


	//----- nvinfo : EIATTR_MAXREG_COUNT
	.align		4
        /*007c*/ 	.byte	0x03, 0x1b
        /*007e*/ 	.short	0x00ff


	//----- nvinfo : EIATTR_EXIT_INSTR_OFFSETS
	.align		4
        /*0080*/ 	.byte	0x04, 0x1c
        /*0082*/ 	.short	(.L_25 - .L_24)


	//   ....[0]....
.L_24:
        /*0084*/ 	.word	0x000003b0


	//----- nvinfo : EIATTR_REQNTID
	.align		4
.L_25:
        /*0088*/ 	.byte	0x04, 0x10
        /*008a*/ 	.short	(.L_27 - .L_26)
.L_26:
        /*008c*/ 	.word	0x00000080
        /*0090*/ 	.word	0x00000001
        /*0094*/ 	.word	0x00000001


	//----- nvinfo : EIATTR_CBANK_PARAM_SIZE
	.align		4
.L_27:
        /*0098*/ 	.byte	0x03, 0x19
        /*009a*/ 	.short	0x0034


	//----- nvinfo : EIATTR_PARAM_CBANK
	.align		4
        /*009c*/ 	.byte	0x04, 0x0a
        /*009e*/ 	.short	(.L_29 - .L_28)
	.align		4
.L_28:
        /*00a0*/ 	.word	index@(.nv.constant0.triton_poi_fused__unsafe_index_add_mul_sub_90)
        /*00a4*/ 	.short	0x0210
        /*00a6*/ 	.short	0x0034


	//----- nvinfo : EIATTR_SW_WAR
	.align		4
.L_29:
        /*00a8*/ 	.byte	0x04, 0x36
        /*00aa*/ 	.short	(.L_31 - .L_30)
.L_30:
        /*00ac*/ 	.word	0x00000008
.L_31:


//--------------------- .nv.callgraph             --------------------------
	.section	.nv.callgraph,"",@"SHT_CUDA_CALLGRAPH"
	.align	4
	.sectionentsize	8
	.align		4
        /*0000*/ 	.word	0x00000000
	.align		4
        /*0004*/ 	.word	0xffffffff
	.align		4
        /*0008*/ 	.word	0x00000000
	.align		4
        /*000c*/ 	.word	0xfffffffe
	.align		4
        /*0010*/ 	.word	0x00000000
	.align		4
        /*0014*/ 	.word	0xfffffffd
	.align		4
        /*0018*/ 	.word	0x00000000
	.align		4
        /*001c*/ 	.word	0xfffffffc


//--------------------- .text.triton_poi_fused__unsafe_index_add_mul_sub_90 --------------------------
	.section	.text.triton_poi_fused__unsafe_index_add_mul_sub_90,"ax",@progbits
	.align	128
        .global         triton_poi_fused__unsafe_index_add_mul_sub_90
        .type           triton_poi_fused__unsafe_index_add_mul_sub_90,@function
        .size           triton_poi_fused__unsafe_index_add_mul_sub_90,(.L_x_1 - triton_poi_fused__unsafe_index_add_mul_sub_90)
        .other          triton_poi_fused__unsafe_index_add_mul_sub_90,@"STO_CUDA_ENTRY STV_DEFAULT"
triton_poi_fused__unsafe_index_add_mul_sub_90:
.text.triton_poi_fused__unsafe_index_add_mul_sub_90:
[----:B------:R-:W-:Y:S01]  /*0000*/  LDC R1, c[0x0][0x28] ;  /* 0x00000a00ff017b82 */ /* 0x000fe20000000800 */
[----:B------:R-:W1:Y:S07]  /*0010*/  S2R R3, SR_TID.X ;  /* 0x0000000000037919 */ /* 0x000e6e0000002100 */
[----:B------:R-:W2:Y:S01]  /*0020*/  LDC.64 R8, c[0x0][0x210] ;  /* 0x00008400ff087b82 */ /* 0x000ea20000000a00 */
[----:B------:R-:W-:Y:S01]  /*0030*/  ULDC.64 UR4, c[0x0][0x208] ;  /* 0x0000820000047ab9 */ /* 0x000fe20000000a00 */
[----:B------:R-:W-:Y:S01]  /*0040*/  ULDC.64 UR6, c[0x0][0x220] ;  /* 0x0000880000067ab9 */ /* 0x000fe20000000a00 */
[----:B------:R-:W3:Y:S05]  /*0050*/  S2R R4, SR_CTAID.X ;  /* 0x0000000000047919 */ /* 0x000eea0000002500 */
[----:B------:R-:W4:Y:S01]  /*0060*/  LDC.64 R10, c[0x0][0x218] ;  /* 0x00008600ff0a7b82 */ /* 0x000f220000000a00 */
[----:B-1----:R-:W-:-:S05]  /*0070*/  LOP3.LUT R3, R3, 0x7f, RZ, 0xc0, !PT ;  /* 0x0000007f03037812 */ /* 0x002fca00078ec0ff */
[----:B---3--:R-:W-:-:S05]  /*0080*/  IMAD R0, R4, 0x80, R3 ;  /* 0x0000008004007824 */ /* 0x008fca00078e0203 */
[----:B------:R-:W-:-:S04]  /*0090*/  SHF.R.S32.HI R3, RZ, 0x1f, R0 ;  /* 0x0000001fff037819 */ /* 0x000fc80000011400 */
[----:B------:R-:W-:-:S04]  /*00a0*/  LEA.HI R5, R3, R0, RZ, 0x2 ;  /* 0x0000000003057211 */ /* 0x000fc800078f10ff */
[----:B------:R-:W-:Y:S02]  /*00b0*/  SHF.R.S32.HI R6, RZ, 0x2, R5 ;  /* 0x00000002ff067819 */ /* 0x000fe40000011405 */
[----:B------:R-:W-:Y:S02]  /*00c0*/  LOP3.LUT R5, R5, 0xfffffffc, RZ, 0xc0, !PT ;  /* 0xfffffffc05057812 */ /* 0x000fe400078ec0ff */
[----:B------:R-:W-:-:S04]  /*00d0*/  LEA.HI R2, R6, R6, RZ, 0x2 ;  /* 0x0000000606027211 */ /* 0x000fc800078f10ff */
[----:B------:R-:W-:Y:S02]  /*00e0*/  LOP3.LUT R7, R2, 0xfffffffc, RZ, 0xc0, !PT ;  /* 0xfffffffc02077812 */ /* 0x000fe400078ec0ff */
[----:B------:R-:W1:Y:S03]  /*00f0*/  LDC.64 R2, c[0x0][0x228] ;  /* 0x00008a00ff027b82 */ /* 0x000e660000000a00 */
[----:B------:R-:W-:-:S04]  /*0100*/  IMAD.IADD R7, R6, 0x1, -R7 ;  /* 0x0000000106077824 */ /* 0x000fc800078e0a07 */
[----:B--2---:R-:W-:-:S06]  /*0110*/  IMAD.WIDE R8, R7, 0x8, R8 ;  /* 0x0000000807087825 */ /* 0x004fcc00078e0208 */
[----:B------:R-:W2:Y:S01]  /*0120*/  LDG.E.EL.64 R8, desc[UR4][R8.64] ;  /* 0x0000000408087981 */ /* 0x000ea2000c2e1b00 */
[----:B------:R-:W-:-:S04]  /*0130*/  IMAD.IADD R5, R0, 0x1, -R5 ;  /* 0x0000000100057824 */ /* 0x000fc800078e0a05 */
[----:B----4-:R-:W-:-:S04]  /*0140*/  IMAD.WIDE R10, R5, 0x8, R10 ;  /* 0x00000008050a7825 */ /* 0x010fc800078e020a */
[----:B-1----:R-:W-:Y:S02]  /*0150*/  IMAD.WIDE R6, R5, 0x8, R2 ;  /* 0x0000000805067825 */ /* 0x002fe400078e0202 */
[----:B------:R-:W3:Y:S04]  /*0160*/  LDG.E.EL.64 R10, desc[UR4][R10.64] ;  /* 0x000000040a0a7981 */ /* 0x000ee8000c2e1b00 */
[----:B------:R-:W4:Y:S01]  /*0170*/  LDG.E.EL.64 R6, desc[UR4][R6.64] ;  /* 0x0000000406067981 */ /* 0x000f22000c2e1b00 */
[----:B--2---:R-:W-:-:S04]  /*0180*/  SHF.R.U32.HI R3, RZ, 0x1e, R9 ;  /* 0x0000001eff037819 */ /* 0x004fc80000011609 */
[----:B------:R-:W-:-:S04]  /*0190*/  LOP3.LUT R3, R3, 0x2, RZ, 0xc0, !PT ;  /* 0x0000000203037812 */ /* 0x000fc800078ec0ff */
[----:B------:R-:W-:Y:S02]  /*01a0*/  IADD3 R16, P0, R8, R3, RZ ;  /* 0x0000000308107210 */ /* 0x000fe40007f1e0ff */
[----:B------:R-:W1:Y:S01]  /*01b0*/  LDC.64 R2, c[0x0][0x230] ;  /* 0x00008c00ff027b82 */ /* 0x000e620000000a00 */
[----:B---3--:R-:W-:Y:S02]  /*01c0*/  LEA R14, P1, R10, UR6, 0x2 ;  /* 0x000000060a0e7c11 */ /* 0x008fe4000f8210ff */
[----:B------:R-:W-:Y:S01]  /*01d0*/  IMAD.X R17, RZ, RZ, R9, P0 ;  /* 0x000000ffff117224 */ /* 0x000fe200000e0609 */
[----:B------:R-:W-:Y:S02]  /*01e0*/  SHF.R.S32.HI R9, RZ, 0x18, R4 ;  /* 0x00000018ff097819 */ /* 0x000fe40000011404 */
[----:B------:R-:W-:Y:S02]  /*01f0*/  SHF.R.U32.HI R13, RZ, 0x1c, R11 ;  /* 0x0000001cff0d7819 */ /* 0x000fe4000001160b */
[----:B----4-:R-:W-:-:S02]  /*0200*/  SHF.R.U32.HI R4, RZ, 0x1c, R7 ;  /* 0x0000001cff047819 */ /* 0x010fc40000011607 */
[----:B------:R-:W-:Y:S02]  /*0210*/  SGXT R9, R9, 0x1 ;  /* 0x000000010909781a */ /* 0x000fe40000000200 */
[----:B------:R-:W-:Y:S01]  /*0220*/  LEA.HI.X R15, R10, UR7, R11, 0x2, P1 ;  /* 0x000000070a0f7c11 */ /* 0x000fe200088f140b */
[----:B------:R-:W-:Y:S01]  /*0230*/  IMAD.SHL.U32 R10, R16, 0x8, RZ ;  /* 0x00000008100a7824 */ /* 0x000fe200078e00ff */
[----:B------:R-:W-:Y:S02]  /*0240*/  LEA R11, P2, R6, UR6, 0x2 ;  /* 0x00000006060b7c11 */ /* 0x000fe4000f8410ff */
[----:B------:R-:W-:Y:S02]  /*0250*/  LOP3.LUT R4, R4, 0x8, RZ, 0xc0, !PT ;  /* 0x0000000804047812 */ /* 0x000fe400078ec0ff */
[----:B------:R-:W-:Y:S02]  /*0260*/  LOP3.LUT R13, R13, 0x8, RZ, 0xc0, !PT ;  /* 0x000000080d0d7812 */ /* 0x000fe400078ec0ff */
[----:B------:R-:W-:-:S02]  /*0270*/  LEA.HI R9, R9, R0, RZ, 0x4 ;  /* 0x0000000009097211 */ /* 0x000fc400078f20ff */
[----:B------:R-:W-:Y:S02]  /*0280*/  LEA.HI.X R7, R6, UR7, R7, 0x2, P2 ;  /* 0x0000000706077c11 */ /* 0x000fe400090f1407 */
[----:B------:R-:W-:Y:S01]  /*0290*/  IADD3 R6, P2, P3, R10, R11, R4 ;  /* 0x0000000b0a067210 */ /* 0x000fe20007b5e004 */
[----:B-1----:R-:W-:Y:S01]  /*02a0*/  IMAD.WIDE R2, R5, 0x4, R2 ;  /* 0x0000000405027825 */ /* 0x002fe200078e0202 */
[----:B------:R-:W-:Y:S02]  /*02b0*/  SHF.L.U64.HI R12, R16, 0x3, R17 ;  /* 0x00000003100c7819 */ /* 0x000fe40000010211 */
[----:B------:R-:W-:Y:S02]  /*02c0*/  IADD3 R8, P1, P0, R10, R14, R13 ;  /* 0x0000000e0a087210 */ /* 0x000fe4000783e00d */
[----:B------:R-:W-:Y:S01]  /*02d0*/  SHF.R.S32.HI R4, RZ, 0x4, R9 ;  /* 0x00000004ff047819 */ /* 0x000fe20000011409 */
[----:B------:R-:W2:Y:S01]  /*02e0*/  LDG.E.EL R2, desc[UR4][R2.64] ;  /* 0x0000000402027981 */ /* 0x000ea2000c2e1900 */
[----:B------:R-:W-:-:S02]  /*02f0*/  IADD3.X R9, R12, R15, RZ, P1, P0 ;  /* 0x0000000f0c097210 */ /* 0x000fc40000fe04ff */
[----:B------:R-:W-:Y:S01]  /*0300*/  IADD3.X R7, R12, R7, RZ, P2, P3 ;  /* 0x000000070c077210 */ /* 0x000fe200017e64ff */
[----:B------:R-:W-:Y:S02]  /*0310*/  IMAD.SHL.U32 R11, R4, 0x4, RZ ;  /* 0x00000004040b7824 */ /* 0x000fe400078e00ff */
[----:B------:R-:W1:Y:S02]  /*0320*/  LDC.64 R4, c[0x0][0x238] ;  /* 0x00008e00ff047b82 */ /* 0x000e640000000a00 */
[----:B------:R-:W-:-:S04]  /*0330*/  IMAD.WIDE R8, R11, 0x4, R8 ;  /* 0x000000040b087825 */ /* 0x000fc800078e0208 */
[----:B------:R-:W-:Y:S02]  /*0340*/  IMAD.WIDE R6, R11, 0x4, R6 ;  /* 0x000000040b067825 */ /* 0x000fe400078e0206 */
[----:B------:R-:W3:Y:S04]  /*0350*/  LDG.E.EL R9, desc[UR4][R8.64] ;  /* 0x0000000408097981 */ /* 0x000ee8000c2e1900 */
[----:B------:R-:W3:Y:S01]  /*0360*/  LDG.E.EL R6, desc[UR4][R6.64] ;  /* 0x0000000406067981 */ /* 0x000ee2000c2e1900 */
[----:B-1----:R-:W-:-:S04]  /*0370*/  IMAD.WIDE R4, R0, 0x4, R4 ;  /* 0x0000000400047825 */ /* 0x002fc800078e0204 */
[----:B---3--:R-:W-:-:S04]  /*0380*/  FADD R10, -R9, R6 ;  /* 0x00000006090a7221 */ /* 0x008fc80000000100 */
[----:B--2---:R-:W-:-:S05]  /*0390*/  FFMA R11, R2, R10, R9 ;  /* 0x0000000a020b7223 */ /* 0x004fca0000000009 */
[----:B------:R-:W-:Y:S01]  /*03a0*/  STG.E desc[UR4][R4.64], R11 ;  /* 0x0000000b04007986 */ /* 0x000fe2000c101904 */
[----:B------:R-:W-:Y:S05]  /*03b0*/  EXIT ;  /* 0x000000000000794d */ /* 0x000fea0003800000 */
.L_x_0:
[----:B------:R-:W-:-:S00]  /*03c0*/  BRA `(.L_x_0) ;  /* 0xfffffffc00fc7947 */ /* 0x000fc0000383ffff */
[----:B------:R-:W-:-:S00]  /*03d0*/  NOP ;  /* 0x0000000000007918 */ /* 0x000fc00000000000 */
        /* <DEDUP_REMOVED lines=10> */
.L_x_1:


//--------------------- .nv.constant0.triton_poi_fused__unsafe_index_add_mul_sub_90 --------------------------
	.section	.nv.constant0.triton_poi_fused__unsafe_index_add_mul_sub_90,"a",@progbits
	.sectionflags	@""
	.align	4
.nv.constant0.triton_poi_fused__unsafe_index_add_mul_sub_90:
	.zero		580
